//
// Generated by NVIDIA NVVM Compiler
//
// Compiler Build ID: CL-36424714
// Cuda compilation tools, release 13.0, V13.0.88
// Based on NVVM 20.0.0
//

.version 9.0
.target sm_100
.address_size 64

	// .globl	apply_sampling_penalties_kernel

.visible .entry apply_sampling_penalties_kernel(
	.param .u64 .ptr .align 1 apply_sampling_penalties_kernel_param_0,
	.param .u64 .ptr .align 1 apply_sampling_penalties_kernel_param_1,
	.param .u64 .ptr .align 1 apply_sampling_penalties_kernel_param_2,
	.param .u32 apply_sampling_penalties_kernel_param_3,
	.param .f32 apply_sampling_penalties_kernel_param_4,
	.param .f32 apply_sampling_penalties_kernel_param_5,
	.param .f32 apply_sampling_penalties_kernel_param_6
)
{
	.reg .pred 	%p<4>;
	.reg .b32 	%r<7>;
	.reg .b32 	%f<13>;
	.reg .b64 	%rd<14>;

	ld.param.u64 	%rd2, [apply_sampling_penalties_kernel_param_0];
	ld.param.u64 	%rd3, [apply_sampling_penalties_kernel_param_1];
	ld.param.u64 	%rd4, [apply_sampling_penalties_kernel_param_2];
	ld.param.u32 	%r3, [apply_sampling_penalties_kernel_param_3];
	ld.param.f32 	%f5, [apply_sampling_penalties_kernel_param_4];
	ld.param.f32 	%f6, [apply_sampling_penalties_kernel_param_5];
	ld.param.f32 	%f7, [apply_sampling_penalties_kernel_param_6];
	mov.u32 	%r4, %ctaid.x;
	mov.u32 	%r5, %ntid.x;
	mov.u32 	%r6, %tid.x;
	mad.lo.s32 	%r1, %r4, %r5, %r6;
	setp.ge.s32 	%p1, %r1, %r3;
	@%p1 bra 	$L__BB0_6;
	cvta.to.global.u64 	%rd5, %rd2;
	cvta.to.global.u64 	%rd6, %rd3;
	cvta.to.global.u64 	%rd7, %rd4;
	mul.wide.s32 	%rd8, %r1, 8;
	add.s64 	%rd9, %rd6, %rd8;
	ld.global.nc.u64 	%rd10, [%rd9];
	mul.wide.s32 	%rd11, %r1, 4;
	add.s64 	%rd12, %rd7, %rd11;
	ld.global.nc.u32 	%r2, [%rd12];
	shl.b64 	%rd13, %rd10, 2;
	add.s64 	%rd1, %rd5, %rd13;
	ld.global.f32 	%f12, [%rd1];
	setp.eq.f32 	%p2, %f5, 0f3F800000;
	@%p2 bra 	$L__BB0_5;
	setp.leu.f32 	%p3, %f12, 0f00000000;
	@%p3 bra 	$L__BB0_4;
	div.rn.f32 	%f12, %f12, %f5;
	bra.uni 	$L__BB0_5;
$L__BB0_4:
	mul.f32 	%f12, %f5, %f12;
$L__BB0_5:
	cvt.rn.f32.s32 	%f8, %r2;
	mul.f32 	%f9, %f6, %f8;
	sub.f32 	%f10, %f12, %f9;
	sub.f32 	%f11, %f10, %f7;
	st.global.f32 	[%rd1], %f11;
$L__BB0_6:
	ret;

}


// ===== COMPILED SASS (sm_100) =====

	.target	sm_100

	.elftype	@"ET_EXEC"


//--------------------- .note.nv.tkinfo           --------------------------
	.section	.note.nv.tkinfo,"",@"SHT_NOTE"
	.sectionflags	@"SHF_NOTE_NV_TKINFO"
	.tkinfo
        /*0018*/ 	.word	0x00000002
        /*0030*/ 	.string	""
        /*0030*/ 	.string	"ptxas"
        /*0030*/ 	.string	"Cuda compilation tools, release 13.0, V13.0.88"
        /*0030*/ 	.string	"Build cuda_13.0.r13.0/compiler.36424714_0"
        /*0030*/ 	.string	"-arch sm_100 -m 64 "



//--------------------- .note.nv.cuinfo           --------------------------
	.section	.note.nv.cuinfo,"",@"SHT_NOTE"
	.sectionflags	@"SHF_NOTE_NV_CUINFO"
        /*0018*/ 	.short	0x0002
        /*001a*/ 	.short	0x0064
        /*001c*/ 	.short	0x0082
	.zero		2


//--------------------- .nv.info                  --------------------------
	.section	.nv.info,"",@"SHT_CUDA_INFO"
	.align	4


	//----- nvinfo : EIATTR_REGCOUNT
	.align		4
        /*0000*/ 	.byte	0x04, 0x2f
        /*0002*/ 	.short	(.L_1 - .L_0)
	.align		4
.L_0:
        /*0004*/ 	.word	index@(apply_sampling_penalties_kernel)
        /*0008*/ 	.word	0x00000011


	//----- nvinfo : EIATTR_FRAME_SIZE
	.align		4
.L_1:
        /*000c*/ 	.byte	0x04, 0x11
        /*000e*/ 	.short	(.L_3 - .L_2)
	.align		4
.L_2:
        /*0010*/ 	.word	index@($__internal_0_$__cuda_sm3x_div_rn_noftz_f32_slowpath)
        /*0014*/ 	.word	0x00000000


	//----- nvinfo : EIATTR_FRAME_SIZE
	.align		4
.L_3:
        /*0018*/ 	.byte	0x04, 0x11
        /*001a*/ 	.short	(.L_5 - .L_4)
	.align		4
.L_4:
        /*001c*/ 	.word	index@(apply_sampling_penalties_kernel)
        /*0020*/ 	.word	0x00000000


	//----- nvinfo : EIATTR_MIN_STACK_SIZE
	.align		4
.L_5:
        /*0024*/ 	.byte	0x04, 0x12
        /*0026*/ 	.short	(.L_7 - .L_6)
	.align		4
.L_6:
        /*0028*/ 	.word	index@(apply_sampling_penalties_kernel)
        /*002c*/ 	.word	0x00000000
.L_7:


//--------------------- .nv.compat                --------------------------
	.section	.nv.compat,"",@"SHT_CUDA_COMPAT_INFO"
	.align	4
        /*0000*/ 	.byte	0x02, 0x09, 0x00, 0x00, 0x02, 0x02, 0x01, 0x00, 0x02, 0x05, 0x05, 0x00, 0x03, 0x07, 0x01, 0x01
        /*0010*/ 	.byte	0x02, 0x03, 0x00, 0x00, 0x02, 0x06, 0x01, 0x00, 0x04, 0x0b, 0x08, 0x00, 0x01, 0x00, 0x00, 0x00
        /*0020*/ 	.byte	0x00, 0x00, 0x00, 0x00


//--------------------- .nv.info.apply_sampling_penalties_kernel --------------------------
	.section	.nv.info.apply_sampling_penalties_kernel,"",@"SHT_CUDA_INFO"
	.sectionflags	@""
	.align	4


	//----- nvinfo : EIATTR_CUDA_API_VERSION
	.align		4
        /*0000*/ 	.byte	0x04, 0x37
        /*0002*/ 	.short	(.L_9 - .L_8)
.L_8:
        /*0004*/ 	.word	0x00000082


	//----- nvinfo : EIATTR_KPARAM_INFO
	.align		4
.L_9:
        /*0008*/ 	.byte	0x04, 0x17
        /*000a*/ 	.short	(.L_11 - .L_10)
.L_10:
        /*000c*/ 	.word	0x00000000
        /*0010*/ 	.short	0x0006
        /*0012*/ 	.short	0x0024
        /*0014*/ 	.byte	0x00, 0xf0, 0x11, 0x00


	//----- nvinfo : EIATTR_KPARAM_INFO
	.align		4
.L_11:
        /*0018*/ 	.byte	0x04, 0x17
        /*001a*/ 	.short	(.L_13 - .L_12)
.L_12:
        /*001c*/ 	.word	0x00000000
        /*0020*/ 	.short	0x0005
        /*0022*/ 	.short	0x0020
        /*0024*/ 	.byte	0x00, 0xf0, 0x11, 0x00


	//----- nvinfo : EIATTR_KPARAM_INFO
	.align		4
.L_13:
        /*0028*/ 	.byte	0x04, 0x17
        /*002a*/ 	.short	(.L_15 - .L_14)
.L_14:
        /*002c*/ 	.word	0x00000000
        /*0030*/ 	.short	0x0004
        /*0032*/ 	.short	0x001c
        /*0034*/ 	.byte	0x00, 0xf0, 0x11, 0x00


	//----- nvinfo : EIATTR_KPARAM_INFO
	.align		4
.L_15:
        /*0038*/ 	.byte	0x04, 0x17
        /*003a*/ 	.short	(.L_17 - .L_16)
.L_16:
        /*003c*/ 	.word	0x00000000
        /*0040*/ 	.short	0x0003
        /*0042*/ 	.short	0x0018
        /*0044*/ 	.byte	0x00, 0xf0, 0x11, 0x00


	//----- nvinfo : EIATTR_KPARAM_INFO
	.align		4
.L_17:
        /*0048*/ 	.byte	0x04, 0x17
        /*004a*/ 	.short	(.L_19 - .L_18)
.L_18:
        /*004c*/ 	.word	0x00000000
        /*0050*/ 	.short	0x0002
        /*0052*/ 	.short	0x0010
        /*0054*/ 	.byte	0x00, 0xf5, 0x21, 0x00


	//----- nvinfo : EIATTR_KPARAM_INFO
	.align		4
.L_19:
        /*0058*/ 	.byte	0x04, 0x17
        /*005a*/ 	.short	(.L_21 - .L_20)
.L_20:
        /*005c*/ 	.word	0x00000000
        /*0060*/ 	.short	0x0001
        /*0062*/ 	.short	0x0008
        /*0064*/ 	.byte	0x00, 0xf5, 0x21, 0x00


	//----- nvinfo : EIATTR_KPARAM_INFO
	.align		4
.L_21:
        /*0068*/ 	.byte	0x04, 0x17
        /*006a*/ 	.short	(.L_23 - .L_22)
.L_22:
        /*006c*/ 	.word	0x00000000
        /*0070*/ 	.short	0x0000
        /*0072*/ 	.short	0x0000
        /*0074*/ 	.byte	0x00, 0xf5, 0x21, 0x00


	//----- nvinfo : EIATTR_SPARSE_MMA_MASK
	.align		4
.L_23:
        /*0078*/ 	.byte	0x03, 0x50
        /*007a*/ 	.short	0x0000


	//----- nvinfo : EIATTR_MAXREG_COUNT
	.align		4
        /*007c*/ 	.byte	0x03, 0x1b
        /*007e*/ 	.short	0x00ff


	//----- nvinfo : EIATTR_MERCURY_ISA_VERSION
	.align		4
        /*0080*/ 	.byte	0x03, 0x5f
        /*0082*/ 	.short	0x0101


	//----- nvinfo : EIATTR_VRC_CTA_INIT_COUNT
	.align		4
        /*0084*/ 	.byte	0x02, 0x4a
	.zero		1
	.zero		1


	//----- nvinfo : EIATTR_EXIT_INSTR_OFFSETS
	.align		4
        /*0088*/ 	.byte	0x04, 0x1c
        /*008a*/ 	.short	(.L_25 - .L_24)


	//   ....[0]....
.L_24:
        /*008c*/ 	.word	0x00000070


	//   ....[1]....
        /*0090*/ 	.word	0x000002f0


	//----- nvinfo : EIATTR_CRS_STACK_SIZE
	.align		4
.L_25:
        /*0094*/ 	.byte	0x04, 0x1e
        /*0096*/ 	.short	(.L_27 - .L_26)
.L_26:
        /*0098*/ 	.word	0x00000000


	//----- nvinfo : EIATTR_CBANK_PARAM_SIZE
	.align		4
.L_27:
        /*009c*/ 	.byte	0x03, 0x19
        /*009e*/ 	.short	0x0028


	//----- nvinfo : EIATTR_PARAM_CBANK
	.align		4
        /*00a0*/ 	.byte	0x04, 0x0a
        /*00a2*/ 	.short	(.L_29 - .L_28)
	.align		4
.L_28:
        /*00a4*/ 	.word	index@(.nv.constant0.apply_sampling_penalties_kernel)
        /*00a8*/ 	.short	0x0380
        /*00aa*/ 	.short	0x0028


	//----- nvinfo : EIATTR_SW_WAR
	.align		4
.L_29:
        /*00ac*/ 	.byte	0x04, 0x36
        /*00ae*/ 	.short	(.L_31 - .L_30)
.L_30:
        /*00b0*/ 	.word	0x00000008
.L_31:


//--------------------- .nv.callgraph             --------------------------
	.section	.nv.callgraph,"",@"SHT_CUDA_CALLGRAPH"
	.align	4
	.sectionentsize	8
	.align		4
        /*0000*/ 	.word	0x00000000
	.align		4
        /*0004*/ 	.word	0xffffffff
	.align		4
        /*0008*/ 	.word	0x00000000
	.align		4
        /*000c*/ 	.word	0xfffffffe
	.align		4
        /*0010*/ 	.word	0x00000000
	.align		4
        /*0014*/ 	.word	0xfffffffd
	.align		4
        /*0018*/ 	.word	0x00000000
	.align		4
        /*001c*/ 	.word	0xfffffffc


//--------------------- .text.apply_sampling_penalties_kernel --------------------------
	.section	.text.apply_sampling_penalties_kernel,"ax",@progbits
	.align	128
        .global         apply_sampling_penalties_kernel
        .type           apply_sampling_penalties_kernel,@function
        .size           apply_sampling_penalties_kernel,(.L_x_17 - apply_sampling_penalties_kernel)
        .other          apply_sampling_penalties_kernel,@"STO_CUDA_ENTRY STV_DEFAULT"
apply_sampling_penalties_kernel:
.text.apply_sampling_penalties_kernel:
[----:B------:R-:W-:Y:S01]  /*0000*/  LDC R1, c[0x0][0x37c] ;  /* 0x0000df00ff017b82 */ /* 0x000fe20000000800 */
[----:B------:R-:W0:Y:S07]  /*0010*/  S2R R0, SR_TID.X ;  /* 0x0000000000007919 */ /* 0x000e2e0000002100 */
[----:B------:R-:W0:Y:S01]  /*0020*/  S2UR UR4, SR_CTAID.X ;  /* 0x00000000000479c3 */ /* 0x000e220000002500 */
[----:B------:R-:W1:Y:S07]  /*0030*/  LDCU UR5, c[0x0][0x398] ;  /* 0x00007300ff0577ac */ /* 0x000e6e0008000800 */
[----:B------:R-:W0:Y:S02]  /*0040*/  LDC R5, c[0x0][0x360] ;  /* 0x0000d800ff057b82 */ /* 0x000e240000000800 */
[----:B0-----:R-:W-:-:S05]  /*0050*/  IMAD R5, R5, UR4, R0 ;  /* 0x0000000405057c24 */ /* 0x001fca000f8e0200 */
[----:B-1----:R-:W-:-:S13]  /*0060*/  ISETP.GE.AND P0, PT, R5, UR5, PT ;  /* 0x0000000505007c0c */ /* 0x002fda000bf06270 */
[----:B------:R-:W-:Y:S05]  /*0070*/  @P0 EXIT ;  /* 0x000000000000094d */ /* 0x000fea0003800000 */
[----:B------:R-:W0:Y:S01]  /*0080*/  LDC.64 R6, c[0x0][0x388] ;  /* 0x0000e200ff067b82 */ /* 0x000e220000000a00 */
[----:B------:R-:W1:Y:S01]  /*0090*/  LDCU.64 UR4, c[0x0][0x358] ;  /* 0x00006b00ff0477ac */ /* 0x000e620008000a00 */
[----:B------:R-:W2:Y:S06]  /*00a0*/  LDCU.64 UR6, c[0x0][0x380] ;  /* 0x00007000ff0677ac */ /* 0x000eac0008000a00 */
[----:B------:R-:W3:Y:S08]  /*00b0*/  LDC.64 R2, c[0x0][0x390] ;  /* 0x0000e400ff027b82 */ /* 0x000ef00000000a00 */
[----:B------:R-:W4:Y:S01]  /*00c0*/  LDC R9, c[0x0][0x39c] ;  /* 0x0000e700ff097b82 */ /* 0x000f220000000800 */
[----:B0-----:R-:W-:-:S06]  /*00d0*/  IMAD.WIDE R6, R5, 0x8, R6 ;  /* 0x0000000805067825 */ /* 0x001fcc00078e0206 */
[----:B-1----:R-:W2:Y:S01]  /*00e0*/  LDG.E.64.CONSTANT R6, desc[UR4][R6.64] ;  /* 0x0000000406067981 */ /* 0x002ea2000c1e9b00 */
[----:B---3--:R-:W-:-:S06]  /*00f0*/  IMAD.WIDE R2, R5, 0x4, R2 ;  /* 0x0000000405027825 */ /* 0x008fcc00078e0202 */
[----:B------:R0:W5:Y:S01]  /*0100*/  LDG.E.CONSTANT R2, desc[UR4][R2.64] ;  /* 0x0000000402027981 */ /* 0x000162000c1e9900 */
[----:B--2---:R-:W-:-:S04]  /*0110*/  LEA R4, P0, R6, UR6, 0x2 ;  /* 0x0000000606047c11 */ /* 0x004fc8000f8010ff */
[----:B------:R-:W-:-:S05]  /*0120*/  LEA.HI.X R5, R6, UR7, R7, 0x2, P0 ;  /* 0x0000000706057c11 */ /* 0x000fca00080f1407 */
[----:B------:R0:W5:Y:S01]  /*0130*/  LDG.E R0, desc[UR4][R4.64] ;  /* 0x0000000404007981 */ /* 0x000162000c1e1900 */
[----:B----4-:R-:W-:-:S13]  /*0140*/  FSETP.NEU.AND P0, PT, R9, 1, PT ;  /* 0x3f8000000900780b */ /* 0x010fda0003f0d000 */
[----:B0-----:R-:W-:Y:S05]  /*0150*/  @!P0 BRA `(.L_x_0) ;  /* 0x0000000000508947 */ /* 0x001fea0003800000 */
[----:B-----5:R-:W-:Y:S01]  /*0160*/  FSETP.GT.AND P0, PT, R0, RZ, PT ;  /* 0x000000ff0000720b */ /* 0x020fe20003f04000 */
[----:B------:R-:W-:-:S12]  /*0170*/  BSSY.RECONVERGENT B0, `(.L_x_0) ;  /* 0x0000012000007945 */ /* 0x000fd80003800200 */
[----:B------:R-:W-:Y:S05]  /*0180*/  @!P0 BRA `(.L_x_1) ;  /* 0x00000000003c8947 */ /* 0x000fea0003800000 */
[----:B------:R-:W0:Y:S01]  /*0190*/  MUFU.RCP R3, R9 ;  /* 0x0000000900037308 */ /* 0x000e220000001000 */
[----:B------:R-:W-:Y:S07]  /*01a0*/  BSSY.RECONVERGENT B1, `(.L_x_2) ;  /* 0x000000b000017945 */ /* 0x000fee0003800200 */
[----:B------:R-:W1:Y:S01]  /*01b0*/  FCHK P0, R0, R9 ;  /* 0x0000000900007302 */ /* 0x000e620000000000 */
[----:B0-----:R-:W-:-:S04]  /*01c0*/  FFMA R6, R3, -R9, 1 ;  /* 0x3f80000003067423 */ /* 0x001fc80000000809 */
[----:B------:R-:W-:-:S04]  /*01d0*/  FFMA R3, R3, R6, R3 ;  /* 0x0000000603037223 */ /* 0x000fc80000000003 */
[----:B------:R-:W-:-:S04]  /*01e0*/  FFMA R6, R0, R3, RZ ;  /* 0x0000000300067223 */ /* 0x000fc800000000ff */
[----:B------:R-:W-:-:S04]  /*01f0*/  FFMA R7, R6, -R9, R0 ;  /* 0x8000000906077223 */ /* 0x000fc80000000000 */
[----:B------:R-:W-:Y:S01]  /*0200*/  FFMA R3, R3, R7, R6 ;  /* 0x0000000703037223 */ /* 0x000fe20000000006 */
[----:B-1----:R-:W-:Y:S06]  /*0210*/  @!P0 BRA `(.L_x_3) ;  /* 0x00000000000c8947 */ /* 0x002fec0003800000 */
[----:B------:R-:W-:-:S07]  /*0220*/  MOV R6, 0x240 ;  /* 0x0000024000067802 */ /* 0x000fce0000000f00 */
[----:B------:R-:W-:Y:S05]  /*0230*/  CALL.REL.NOINC `($__internal_0_$__cuda_sm3x_div_rn_noftz_f32_slowpath) ;  /* 0x0000000000307944 */ /* 0x000fea0003c00000 */
[----:B------:R-:W-:-:S07]  /*0240*/  IMAD.MOV.U32 R3, RZ, RZ, R0 ;  /* 0x000000ffff037224 */ /* 0x000fce00078e0000 */
.L_x_3:
[----:B------:R-:W-:Y:S05]  /*0250*/  BSYNC.RECONVERGENT B1 ;  /* 0x0000000000017941 */ /* 0x000fea0003800200 */
.L_x_2:
[----:B------:R-:W-:Y:S01]  /*0260*/  IMAD.MOV.U32 R0, RZ, RZ, R3 ;  /* 0x000000ffff007224 */ /* 0x000fe200078e0003 */
[----:B------:R-:W-:Y:S06]  /*0270*/  BRA `(.L_x_4) ;  /* 0x0000000000047947 */ /* 0x000fec0003800000 */
.L_x_1:
[----:B------:R-:W-:-:S07]  /*0280*/  FMUL R0, R0, R9 ;  /* 0x0000000900007220 */ /* 0x000fce0000400000 */
.L_x_4:
[----:B------:R-:W-:Y:S05]  /*0290*/  BSYNC.RECONVERGENT B0 ;  /* 0x0000000000007941 */ /* 0x000fea0003800200 */
.L_x_0:
[----:B------:R-:W0:Y:S01]  /*02a0*/  LDCU.64 UR6, c[0x0][0x3a0] ;  /* 0x00007400ff0677ac */ /* 0x000e220008000a00 */
[----:B-----5:R-:W-:-:S05]  /*02b0*/  I2FP.F32.S32 R3, R2 ;  /* 0x0000000200037245 */ /* 0x020fca0000201400 */
[----:B0-----:R-:W-:-:S04]  /*02c0*/  FFMA R3, -R3, UR6, R0 ;  /* 0x0000000603037c23 */ /* 0x001fc80008000100 */
[----:B------:R-:W-:-:S05]  /*02d0*/  FADD R3, R3, -UR7 ;  /* 0x8000000703037e21 */ /* 0x000fca0008000000 */
[----:B------:R-:W-:Y:S01]  /*02e0*/  STG.E desc[UR4][R4.64], R3 ;  /* 0x0000000304007986 */ /* 0x000fe2000c101904 */
[----:B------:R-:W-:Y:S05]  /*02f0*/  EXIT ;  /* 0x000000000000794d */ /* 0x000fea0003800000 */
        .weak           $__internal_0_$__cuda_sm3x_div_rn_noftz_f32_slowpath
        .type           $__internal_0_$__cuda_sm3x_div_rn_noftz_f32_slowpath,@function
        .size           $__internal_0_$__cuda_sm3x_div_rn_noftz_f32_slowpath,(.L_x_17 - $__internal_0_$__cuda_sm3x_div_rn_noftz_f32_slowpath)
$__internal_0_$__cuda_sm3x_div_rn_noftz_f32_slowpath:
[----:B------:R-:W0:Y:S01]  /*0300*/  LDC R3, c[0x0][0x39c] ;  /* 0x0000e700ff037b82 */ /* 0x000e220000000800 */
[--C-:B------:R-:W-:Y:S01]  /*0310*/  SHF.R.U32.HI R7, RZ, 0x17, R0.reuse ;  /* 0x00000017ff077819 */ /* 0x100fe20000011600 */
[----:B------:R-:W1:Y:S01]  /*0320*/  LDCU UR6, c[0x0][0x39c] ;  /* 0x00007380ff0677ac */ /* 0x000e620008000800 */
[----:B------:R-:W-:Y:S02]  /*0330*/  BSSY.RECONVERGENT B2, `(.L_x_5) ;  /* 0x0000064000027945 */ /* 0x000fe40003800200 */
[----:B------:R-:W-:Y:S01]  /*0340*/  LOP3.LUT R12, R7, 0xff, RZ, 0xc0, !PT ;  /* 0x000000ff070c7812 */ /* 0x000fe200078ec0ff */
[----:B------:R-:W-:-:S04]  /*0350*/  IMAD.MOV.U32 R7, RZ, RZ, R0 ;  /* 0x000000ffff077224 */ /* 0x000fc800078e0000 */
[----:B------:R-:W-:Y:S02]  /*0360*/  VIADD R13, R12, 0xffffffff ;  /* 0xffffffff0c0d7836 */ /* 0x000fe40000000000 */
[----:B-1----:R-:W-:Y:S01]  /*0370*/  IMAD.U32 R10, RZ, RZ, UR6 ;  /* 0x00000006ff0a7e24 */ /* 0x002fe2000f8e00ff */
[----:B0-----:R-:W-:-:S04]  /*0380*/  SHF.R.U32.HI R8, RZ, 0x17, R3 ;  /* 0x00000017ff087819 */ /* 0x001fc80000011603 */
[----:B------:R-:W-:-:S05]  /*0390*/  LOP3.LUT R8, R8, 0xff, RZ, 0xc0, !PT ;  /* 0x000000ff08087812 */ /* 0x000fca00078ec0ff */
[----:B------:R-:W-:-:S05]  /*03a0*/  VIADD R11, R8, 0xffffffff ;  /* 0xffffffff080b7836 */ /* 0x000fca0000000000 */
[----:B------:R-:W-:-:S04]  /*03b0*/  ISETP.GT.U32.AND P0, PT, R11, 0xfd, PT ;  /* 0x000000fd0b00780c */ /* 0x000fc80003f04070 */
[----:B------:R-:W-:-:S13]  /*03c0*/  ISETP.GT.U32.OR P0, PT, R13, 0xfd, P0 ;  /* 0x000000fd0d00780c */ /* 0x000fda0000704470 */
[----:B------:R-:W-:Y:S01]  /*03d0*/  @!P0 IMAD.MOV.U32 R9, RZ, RZ, RZ ;  /* 0x000000ffff098224 */ /* 0x000fe200078e00ff */
[----:B------:R-:W-:Y:S06]  /*03e0*/  @!P0 BRA `(.L_x_6) ;  /* 0x00000000005c8947 */ /* 0x000fec0003800000 */
[----:B------:R-:W-:Y:S02]  /*03f0*/  FSETP.GTU.FTZ.AND P1, PT, |R3|, +INF , PT ;  /* 0x7f8000000300780b */ /* 0x000fe40003f3c200 */
[----:B------:R-:W-:-:S04]  /*0400*/  FSETP.GTU.FTZ.AND P0, PT, |R0|, +INF , PT ;  /* 0x7f8000000000780b */ /* 0x000fc80003f1c200 */
[----:B------:R-:W-:-:S13]  /*0410*/  PLOP3.LUT P0, PT, P0, P1, PT, 0xf8, 0x8f ;  /* 0x00000000008f781c */ /* 0x000fda0000703f70 */
[----:B------:R-:W-:Y:S05]  /*0420*/  @P0 BRA `(.L_x_7) ;  /* 0x00000004004c0947 */ /* 0x000fea0003800000 */
[----:B------:R-:W-:-:S13]  /*0430*/  LOP3.LUT P0, RZ, R10, 0x7fffffff, R7, 0xc8, !PT ;  /* 0x7fffffff0aff7812 */ /* 0x000fda000780c807 */
[----:B------:R-:W-:Y:S05]  /*0440*/  @!P0 BRA `(.L_x_8) ;  /* 0x00000004003c8947 */ /* 0x000fea0003800000 */
[C---:B------:R-:W-:Y:S02]  /*0450*/  FSETP.NEU.FTZ.AND P2, PT, |R0|.reuse, +INF , PT ;  /* 0x7f8000000000780b */ /* 0x040fe40003f5d200 */
[----:B------:R-:W-:Y:S02]  /*0460*/  FSETP.NEU.FTZ.AND P1, PT, |R3|, +INF , PT ;  /* 0x7f8000000300780b */ /* 0x000fe40003f3d200 */
[----:B------:R-:W-:-:S11]  /*0470*/  FSETP.NEU.FTZ.AND P0, PT, |R0|, +INF , PT ;  /* 0x7f8000000000780b */ /* 0x000fd60003f1d200 */
[----:B------:R-:W-:Y:S05]  /*0480*/  @!P1 BRA !P2, `(.L_x_8) ;  /* 0x00000004002c9947 */ /* 0x000fea0005000000 */
[----:B------:R-:W-:-:S04]  /*0490*/  LOP3.LUT P2, RZ, R7, 0x7fffffff, RZ, 0xc0, !PT ;  /* 0x7fffffff07ff7812 */ /* 0x000fc8000784c0ff */
[----:B------:R-:W-:-:S13]  /*04a0*/  PLOP3.LUT P1, PT, P1, P2, PT, 0x2f, 0xf2 ;  /* 0x0000000000f2781c */ /* 0x000fda0000f24577 */
[----:B------:R-:W-:Y:S05]  /*04b0*/  @P1 BRA `(.L_x_9) ;  /* 0x0000000400181947 */ /* 0x000fea0003800000 */
[----:B------:R-:W-:-:S04]  /*04c0*/  LOP3.LUT P1, RZ, R10, 0x7fffffff, RZ, 0xc0, !PT ;  /* 0x7fffffff0aff7812 */ /* 0x000fc8000782c0ff */
[----:B------:R-:W-:-:S13]  /*04d0*/  PLOP3.LUT P0, PT, P0, P1, PT, 0x2f, 0xf2 ;  /* 0x0000000000f2781c */ /* 0x000fda0000702577 */
[----:B------:R-:W-:Y:S05]  /*04e0*/  @P0 BRA `(.L_x_10) ;  /* 0x0000000400000947 */ /* 0x000fea0003800000 */
[----:B------:R-:W-:Y:S02]  /*04f0*/  ISETP.GE.AND P0, PT, R13, RZ, PT ;  /* 0x000000ff0d00720c */ /* 0x000fe40003f06270 */
[----:B------:R-:W-:-:S11]  /*0500*/  ISETP.GE.AND P1, PT, R11, RZ, PT ;  /* 0x000000ff0b00720c */ /* 0x000fd60003f26270 */
[----:B------:R-:W-:Y:S02]  /*0510*/  @P0 IMAD.MOV.U32 R9, RZ, RZ, RZ ;  /* 0x000000ffff090224 */ /* 0x000fe400078e00ff */
[----:B------:R-:W-:Y:S01]  /*0520*/  @!P0 FFMA R7, R0, 1.84467440737095516160e+19, RZ ;  /* 0x5f80000000078823 */ /* 0x000fe200000000ff */
[----:B------:R-:W-:Y:S02]  /*0530*/  @!P0 IMAD.MOV.U32 R9, RZ, RZ, -0x40 ;  /* 0xffffffc0ff098424 */ /* 0x000fe400078e00ff */
[----:B------:R-:W-:Y:S02]  /*0540*/  @!P1 FFMA R10, R3, 1.84467440737095516160e+19, RZ ;  /* 0x5f800000030a9823 */ /* 0x000fe400000000ff */
[----:B------:R-:W-:-:S07]  /*0550*/  @!P1 VIADD R9, R9, 0x40 ;  /* 0x0000004009099836 */ /* 0x000fce0000000000 */
.L_x_6:
[----:B------:R-:W-:Y:S01]  /*0560*/  LEA R3, R8, 0xc0800000, 0x17 ;  /* 0xc080000008037811 */ /* 0x000fe200078eb8ff */
[----:B------:R-:W-:Y:S04]  /*0570*/  BSSY.RECONVERGENT B3, `(.L_x_11) ;  /* 0x0000036000037945 */ /* 0x000fe80003800200 */
[----:B------:R-:W-:Y:S02]  /*0580*/  IMAD.IADD R10, R10, 0x1, -R3 ;  /* 0x000000010a0a7824 */ /* 0x000fe400078e0a03 */
[----:B------:R-:W-:Y:S02]  /*0590*/  VIADD R3, R12, 0xffffff81 ;  /* 0xffffff810c037836 */ /* 0x000fe40000000000 */
[----:B------:R-:W0:Y:S01]  /*05a0*/  MUFU.RCP R11, R10 ;  /* 0x0000000a000b7308 */ /* 0x000e220000001000 */
[----:B------:R-:W-:Y:S01]  /*05b0*/  FADD.FTZ R13, -R10, -RZ ;  /* 0x800000ff0a0d7221 */ /* 0x000fe20000010100 */
[C---:B------:R-:W-:Y:S01]  /*05c0*/  IMAD R0, R3.reuse, -0x800000, R7 ;  /* 0xff80000003007824 */ /* 0x040fe200078e0207 */
[----:B------:R-:W-:-:S05]  /*05d0*/  IADD3 R8, PT, PT, R3, 0x7f, -R8 ;  /* 0x0000007f03087810 */ /* 0x000fca0007ffe808 */
[----:B------:R-:W-:Y:S02]  /*05e0*/  IMAD.IADD R8, R8, 0x1, R9 ;  /* 0x0000000108087824 */ /* 0x000fe400078e0209 */
[----:B0-----:R-:W-:-:S04]  /*05f0*/  FFMA R12, R11, R13, 1 ;  /* 0x3f8000000b0c7423 */ /* 0x001fc8000000000d */
[----:B------:R-:W-:-:S04]  /*0600*/  FFMA R14, R11, R12, R11 ;  /* 0x0000000c0b0e7223 */ /* 0x000fc8000000000b */
[----:B------:R-:W-:-:S04]  /*0610*/  FFMA R7, R0, R14, RZ ;  /* 0x0000000e00077223 */ /* 0x000fc800000000ff */
[----:B------:R-:W-:-:S04]  /*0620*/  FFMA R12, R13, R7, R0 ;  /* 0x000000070d0c7223 */ /* 0x000fc80000000000 */
[----:B------:R-:W-:-:S04]  /*0630*/  FFMA R11, R14, R12, R7 ;  /* 0x0000000c0e0b7223 */ /* 0x000fc80000000007 */
[----:B------:R-:W-:-:S04]  /*0640*/  FFMA R12, R13, R11, R0 ;  /* 0x0000000b0d0c7223 */ /* 0x000fc80000000000 */
[----:B------:R-:W-:-:S05]  /*0650*/  FFMA R0, R14, R12, R11 ;  /* 0x0000000c0e007223 */ /* 0x000fca000000000b */
[----:B------:R-:W-:-:S04]  /*0660*/  SHF.R.U32.HI R3, RZ, 0x17, R0 ;  /* 0x00000017ff037819 */ /* 0x000fc80000011600 */
[----:B------:R-:W-:-:S05]  /*0670*/  LOP3.LUT R3, R3, 0xff, RZ, 0xc0, !PT ;  /* 0x000000ff03037812 */ /* 0x000fca00078ec0ff */
[----:B------:R-:W-:-:S04]  /*0680*/  IMAD.IADD R9, R3, 0x1, R8 ;  /* 0x0000000103097824 */ /* 0x000fc800078e0208 */
[----:B------:R-:W-:-:S05]  /*0690*/  VIADD R3, R9, 0xffffffff ;  /* 0xffffffff09037836 */ /* 0x000fca0000000000 */
[----:B------:R-:W-:-:S13]  /*06a0*/  ISETP.GE.U32.AND P0, PT, R3, 0xfe, PT ;  /* 0x000000fe0300780c */ /* 0x000fda0003f06070 */
[----:B------:R-:W-:Y:S05]  /*06b0*/  @!P0 BRA `(.L_x_12) ;  /* 0x0000000000808947 */ /* 0x000fea0003800000 */
[----:B------:R-:W-:-:S13]  /*06c0*/  ISETP.GT.AND P0, PT, R9, 0xfe, PT ;  /* 0x000000fe0900780c */ /* 0x000fda0003f04270 */
[----:B------:R-:W-:Y:S05]  /*06d0*/  @P0 BRA `(.L_x_13) ;  /* 0x00000000006c0947 */ /* 0x000fea0003800000 */
[----:B------:R-:W-:-:S13]  /*06e0*/  ISETP.GE.AND P0, PT, R9, 0x1, PT ;  /* 0x000000010900780c */ /* 0x000fda0003f06270 */
[----:B------:R-:W-:Y:S05]  /*06f0*/  @P0 BRA `(.L_x_14) ;  /* 0x0000000000740947 */ /* 0x000fea0003800000 */
[----:B------:R-:W-:Y:S02]  /*0700*/  ISETP.GE.AND P0, PT, R9, -0x18, PT ;  /* 0xffffffe80900780c */ /* 0x000fe40003f06270 */
[----:B------:R-:W-:-:S11]  /*0710*/  LOP3.LUT R0, R0, 0x80000000, RZ, 0xc0, !PT ;  /* 0x8000000000007812 */ /* 0x000fd600078ec0ff */
[----:B------:R-:W-:Y:S05]  /*0720*/  @!P0 BRA `(.L_x_14) ;  /* 0x0000000000688947 */ /* 0x000fea0003800000 */
[CCC-:B------:R-:W-:Y:S01]  /*0730*/  FFMA.RZ R3, R14.reuse, R12.reuse, R11.reuse ;  /* 0x0000000c0e037223 */ /* 0x1c0fe2000000c00b */
[C---:B------:R-:W-:Y:S02]  /*0740*/  VIADD R10, R9.reuse, 0x20 ;  /* 0x00000020090a7836 */ /* 0x040fe40000000000 */
[CCC-:B------:R-:W-:Y:S01]  /*0750*/  FFMA.RM R8, R14.reuse, R12.reuse, R11.reuse ;  /* 0x0000000c0e087223 */ /* 0x1c0fe2000000400b */
[----:B------:R-:W-:Y:S02]  /*0760*/  ISETP.NE.AND P2, PT, R9, RZ, PT ;  /* 0x000000ff0900720c */ /* 0x000fe40003f45270 */
[----:B------:R-:W-:Y:S01]  /*0770*/  LOP3.LUT R7, R3, 0x7fffff, RZ, 0xc0, !PT ;  /* 0x007fffff03077812 */ /* 0x000fe200078ec0ff */
[----:B------:R-:W-:Y:S01]  /*0780*/  FFMA.RP R3, R14, R12, R11 ;  /* 0x0000000c0e037223 */ /* 0x000fe2000000800b */
[----:B------:R-:W-:Y:S01]  /*0790*/  ISETP.NE.AND P1, PT, R9, RZ, PT ;  /* 0x000000ff0900720c */ /* 0x000fe20003f25270 */
[----:B------:R-:W-:Y:S01]  /*07a0*/  IMAD.MOV R9, RZ, RZ, -R9 ;  /* 0x000000ffff097224 */ /* 0x000fe200078e0a09 */
[----:B------:R-:W-:-:S02]  /*07b0*/  LOP3.LUT R7, R7, 0x800000, RZ, 0xfc, !PT ;  /* 0x0080000007077812 */ /* 0x000fc400078efcff */
[----:B------:R-:W-:Y:S02]  /*07c0*/  FSETP.NEU.FTZ.AND P0, PT, R3, R8, PT ;  /* 0x000000080300720b */ /* 0x000fe40003f1d000 */
[----:B------:R-:W-:Y:S02]  /*07d0*/  SHF.L.U32 R10, R7, R10, RZ ;  /* 0x0000000a070a7219 */ /* 0x000fe400000006ff */
[----:B------:R-:W-:Y:S02]  /*07e0*/  SEL R8, R9, RZ, P2 ;  /* 0x000000ff09087207 */ /* 0x000fe40001000000 */
[----:B------:R-:W-:Y:S02]  /*07f0*/  ISETP.NE.AND P1, PT, R10, RZ, P1 ;  /* 0x000000ff0a00720c */ /* 0x000fe40000f25270 */
[----:B------:R-:W-:Y:S02]  /*0800*/  SHF.R.U32.HI R8, RZ, R8, R7 ;  /* 0x00000008ff087219 */ /* 0x000fe40000011607 */
[----:B------:R-:W-:-:S02]  /*0810*/  PLOP3.LUT P0, PT, P0, P1, PT, 0xf8, 0x8f ;  /* 0x00000000008f781c */ /* 0x000fc40000703f70 */
[----:B------:R-:W-:Y:S02]  /*0820*/  SHF.R.U32.HI R10, RZ, 0x1, R8 ;  /* 0x00000001ff0a7819 */ /* 0x000fe40000011608 */
[----:B------:R-:W-:-:S04]  /*0830*/  SEL R3, RZ, 0x1, !P0 ;  /* 0x00000001ff037807 */ /* 0x000fc80004000000 */
[----:B------:R-:W-:-:S04]  /*0840*/  LOP3.LUT R3, R3, 0x1, R10, 0xf8, !PT ;  /* 0x0000000103037812 */ /* 0x000fc800078ef80a */
[----:B------:R-:W-:-:S05]  /*0850*/  LOP3.LUT R3, R3, R8, RZ, 0xc0, !PT ;  /* 0x0000000803037212 */ /* 0x000fca00078ec0ff */
[----:B------:R-:W-:-:S05]  /*0860*/  IMAD.IADD R3, R10, 0x1, R3 ;  /* 0x000000010a037824 */ /* 0x000fca00078e0203 */
[----:B------:R-:W-:Y:S01]  /*0870*/  LOP3.LUT R0, R3, R0, RZ, 0xfc, !PT ;  /* 0x0000000003007212 */ /* 0x000fe200078efcff */
[----:B------:R-:W-:Y:S06]  /*0880*/  BRA `(.L_x_14) ;  /* 0x0000000000107947 */ /* 0x000fec0003800000 */
.L_x_13:
[----:B------:R-:W-:-:S04]  /*0890*/  LOP3.LUT R0, R0, 0x80000000, RZ, 0xc0, !PT ;  /* 0x8000000000007812 */ /* 0x000fc800078ec0ff */
[----:B------:R-:W-:Y:S01]  /*08a0*/  LOP3.LUT R0, R0, 0x7f800000, RZ, 0xfc, !PT ;  /* 0x7f80000000007812 */ /* 0x000fe200078efcff */
[----:B------:R-:W-:Y:S06]  /*08b0*/  BRA `(.L_x_14) ;  /* 0x0000000000047947 */ /* 0x000fec0003800000 */
.L_x_12:
[----:B------:R-:W-:-:S07]  /*08c0*/  IMAD R0, R8, 0x800000, R0 ;  /* 0x0080000008007824 */ /* 0x000fce00078e0200 */
.L_x_14:
[----:B------:R-:W-:Y:S05]  /*08d0*/  BSYNC.RECONVERGENT B3 ;  /* 0x0000000000037941 */ /* 0x000fea0003800200 */
.L_x_11:
[----:B------:R-:W-:Y:S05]  /*08e0*/  BRA `(.L_x_15) ;  /* 0x0000000000207947 */ /* 0x000fea0003800000 */
.L_x_10:
[----:B------:R-:W-:-:S04]  /*08f0*/  LOP3.LUT R0, R10, 0x80000000, R7, 0x48, !PT ;  /* 0x800000000a007812 */ /* 0x000fc800078e4807 */
[----:B------:R-:W-:Y:S01]  /*0900*/  LOP3.LUT R0, R0, 0x7f800000, RZ, 0xfc, !PT ;  /* 0x7f80000000007812 */ /* 0x000fe200078efcff */
[----:B------:R-:W-:Y:S06]  /*0910*/  BRA `(.L_x_15) ;  /* 0x0000000000147947 */ /* 0x000fec0003800000 */
.L_x_9:
[----:B------:R-:W-:Y:S01]  /*0920*/  LOP3.LUT R0, R10, 0x80000000, R7, 0x48, !PT ;  /* 0x800000000a007812 */ /* 0x000fe200078e4807 */
[----:B------:R-:W-:Y:S06]  /*0930*/  BRA `(.L_x_15) ;  /* 0x00000000000c7947 */ /* 0x000fec0003800000 */
.L_x_8:
[----:B------:R-:W0:Y:S01]  /*0940*/  MUFU.RSQ R0, -QNAN ;  /* 0xffc0000000007908 */ /* 0x000e220000001400 */
[----:B------:R-:W-:Y:S05]  /*0950*/  BRA `(.L_x_15) ;  /* 0x0000000000047947 */ /* 0x000fea0003800000 */
.L_x_7:
[----:B------:R-:W-:-:S07]  /*0960*/  FADD.FTZ R0, R0, R3 ;  /* 0x0000000300007221 */ /* 0x000fce0000010000 */
.L_x_15:
[----:B------:R-:W-:Y:S05]  /*0970*/  BSYNC.RECONVERGENT B2 ;  /* 0x0000000000027941 */ /* 0x000fea0003800200 */
.L_x_5:
[----:B------:R-:W-:-:S04]  /*0980*/  IMAD.MOV.U32 R7, RZ, RZ, 0x0 ;  /* 0x00000000ff077424 */ /* 0x000fc800078e00ff */
[----:B0-----:R-:W-:Y:S05]  /*0990*/  RET.REL.NODEC R6 `(apply_sampling_penalties_kernel) ;  /* 0xfffffff406987950 */ /* 0x001fea0003c3ffff */
.L_x_16:
[----:B------:R-:W-:-:S00]  /*09a0*/  BRA `(.L_x_16) ;  /* 0xfffffffc00fc7947 */ /* 0x000fc0000383ffff */
[----:B------:R-:W-:-:S00]  /*09b0*/  NOP ;  /* 0x0000000000007918 */ /* 0x000fc00000000000 */
        /* <DEDUP_REMOVED lines=12> */
.L_x_17:


//--------------------- .nv.shared.reserved.0     --------------------------
	.section	.nv.shared.reserved.0,"aw",@nobits
	.weak		__nv_reservedSMEM_offset_0_alias
	.size		__nv_reservedSMEM_offset_0_alias, 0, 64
	.other		__nv_reservedSMEM_offset_0_alias,@"STO_CUDA_RESERVED_SHARED STV_DEFAULT"
__nv_reservedSMEM_offset_0_alias:
	.zero		0
	.zero		64


//--------------------- .nv.constant0.apply_sampling_penalties_kernel --------------------------
	.section	.nv.constant0.apply_sampling_penalties_kernel,"a",@progbits
	.sectionflags	@""
	.align	4
.nv.constant0.apply_sampling_penalties_kernel:
	.zero		936


//--------------------- SYMBOLS --------------------------

	.type		.nv.reservedSmem.offset0,@object
	.size		.nv.reservedSmem.offset0,0x4
